//
// Generated by NVIDIA NVVM Compiler
//
// Compiler Build ID: CL-36424714
// Cuda compilation tools, release 13.0, V13.0.88
// Based on NVVM 20.0.0
//

.version 9.0
.target sm_100
.address_size 64

	// .globl	_Z18matrixMulSharedUVMPfS_S_i
// _ZZ18matrixMulSharedUVMPfS_S_iE4aSub has been demoted
// _ZZ18matrixMulSharedUVMPfS_S_iE4bSub has been demoted

.visible .entry _Z18matrixMulSharedUVMPfS_S_i(
	.param .u64 .ptr .align 1 _Z18matrixMulSharedUVMPfS_S_i_param_0,
	.param .u64 .ptr .align 1 _Z18matrixMulSharedUVMPfS_S_i_param_1,
	.param .u64 .ptr .align 1 _Z18matrixMulSharedUVMPfS_S_i_param_2,
	.param .u32 _Z18matrixMulSharedUVMPfS_S_i_param_3
)
{
	.reg .pred 	%p<9>;
	.reg .b32 	%r<105>;
	.reg .b32 	%f<368>;
	.reg .b64 	%rd<40>;
	// demoted variable
	.shared .align 4 .b8 _ZZ18matrixMulSharedUVMPfS_S_iE4aSub[1024];
	// demoted variable
	.shared .align 4 .b8 _ZZ18matrixMulSharedUVMPfS_S_iE4bSub[1024];
	ld.param.u32 	%r32, [_Z18matrixMulSharedUVMPfS_S_i_param_3];
	mov.u32 	%r1, %tid.x;
	mov.u32 	%r2, %tid.y;
	mov.u32 	%r33, %ctaid.y;
	shl.b32 	%r34, %r33, 4;
	add.s32 	%r3, %r34, %r2;
	mov.u32 	%r35, %ctaid.x;
	shl.b32 	%r4, %r35, 4;
	add.s32 	%r5, %r4, %r1;
	shr.s32 	%r36, %r32, 31;
	shr.u32 	%r37, %r36, 28;
	add.s32 	%r38, %r32, %r37;
	shr.s32 	%r6, %r38, 4;
	setp.lt.s32 	%p1, %r32, 16;
	mov.f32 	%f367, 0f00000000;
	@%p1 bra 	$L__BB0_9;
	mad.lo.s32 	%r101, %r32, %r3, %r1;
	shl.b32 	%r40, %r2, 6;
	mov.u32 	%r41, _ZZ18matrixMulSharedUVMPfS_S_iE4aSub;
	add.s32 	%r8, %r41, %r40;
	add.s32 	%r42, %r6, -1;
	setp.lt.u32 	%p2, %r42, 3;
	mov.f32 	%f367, 0f00000000;
	mov.b32 	%r104, 0;
	@%p2 bra 	$L__BB0_4;
	and.b32  	%r104, %r6, 134217724;
	neg.s32 	%r102, %r104;
	add.s32 	%r44, %r2, 48;
	mad.lo.s32 	%r45, %r32, %r44, %r1;
	add.s32 	%r100, %r45, %r4;
	add.s32 	%r46, %r2, 32;
	mad.lo.s32 	%r47, %r32, %r46, %r1;
	add.s32 	%r99, %r47, %r4;
	add.s32 	%r48, %r2, 16;
	mad.lo.s32 	%r49, %r32, %r48, %r1;
	add.s32 	%r98, %r49, %r4;
	mad.lo.s32 	%r50, %r2, %r32, %r1;
	add.s32 	%r97, %r50, %r4;
	mov.f32 	%f367, 0f00000000;
$L__BB0_3:
	.pragma "nounroll";
	ld.param.u64 	%rd36, [_Z18matrixMulSharedUVMPfS_S_i_param_1];
	ld.param.u64 	%rd33, [_Z18matrixMulSharedUVMPfS_S_i_param_0];
	cvta.to.global.u64 	%rd4, %rd33;
	mul.wide.s32 	%rd5, %r101, 4;
	add.s64 	%rd6, %rd4, %rd5;
	ld.global.f32 	%f14, [%rd6];
	shl.b32 	%r52, %r1, 2;
	add.s32 	%r53, %r8, %r52;
	st.shared.f32 	[%r53], %f14;
	cvta.to.global.u64 	%rd7, %rd36;
	mul.wide.s32 	%rd8, %r97, 4;
	add.s64 	%rd9, %rd7, %rd8;
	ld.global.f32 	%f15, [%rd9];
	mov.u32 	%r55, _ZZ18matrixMulSharedUVMPfS_S_iE4bSub;
	add.s32 	%r56, %r55, %r52;
	add.s32 	%r57, %r56, %r40;
	st.shared.f32 	[%r57], %f15;
	bar.sync 	0;
	ld.shared.f32 	%f16, [%r8];
	ld.shared.f32 	%f17, [%r56];
	fma.rn.f32 	%f18, %f16, %f17, %f367;
	ld.shared.f32 	%f19, [%r8+4];
	ld.shared.f32 	%f20, [%r56+64];
	fma.rn.f32 	%f21, %f19, %f20, %f18;
	ld.shared.f32 	%f22, [%r8+8];
	ld.shared.f32 	%f23, [%r56+128];
	fma.rn.f32 	%f24, %f22, %f23, %f21;
	ld.shared.f32 	%f25, [%r8+12];
	ld.shared.f32 	%f26, [%r56+192];
	fma.rn.f32 	%f27, %f25, %f26, %f24;
	ld.shared.f32 	%f28, [%r8+16];
	ld.shared.f32 	%f29, [%r56+256];
	fma.rn.f32 	%f30, %f28, %f29, %f27;
	ld.shared.f32 	%f31, [%r8+20];
	ld.shared.f32 	%f32, [%r56+320];
	fma.rn.f32 	%f33, %f31, %f32, %f30;
	ld.shared.f32 	%f34, [%r8+24];
	ld.shared.f32 	%f35, [%r56+384];
	fma.rn.f32 	%f36, %f34, %f35, %f33;
	ld.shared.f32 	%f37, [%r8+28];
	ld.shared.f32 	%f38, [%r56+448];
	fma.rn.f32 	%f39, %f37, %f38, %f36;
	ld.shared.f32 	%f40, [%r8+32];
	ld.shared.f32 	%f41, [%r56+512];
	fma.rn.f32 	%f42, %f40, %f41, %f39;
	ld.shared.f32 	%f43, [%r8+36];
	ld.shared.f32 	%f44, [%r56+576];
	fma.rn.f32 	%f45, %f43, %f44, %f42;
	ld.shared.f32 	%f46, [%r8+40];
	ld.shared.f32 	%f47, [%r56+640];
	fma.rn.f32 	%f48, %f46, %f47, %f45;
	ld.shared.f32 	%f49, [%r8+44];
	ld.shared.f32 	%f50, [%r56+704];
	fma.rn.f32 	%f51, %f49, %f50, %f48;
	ld.shared.f32 	%f52, [%r8+48];
	ld.shared.f32 	%f53, [%r56+768];
	fma.rn.f32 	%f54, %f52, %f53, %f51;
	ld.shared.f32 	%f55, [%r8+52];
	ld.shared.f32 	%f56, [%r56+832];
	fma.rn.f32 	%f57, %f55, %f56, %f54;
	ld.shared.f32 	%f58, [%r8+56];
	ld.shared.f32 	%f59, [%r56+896];
	fma.rn.f32 	%f60, %f58, %f59, %f57;
	ld.shared.f32 	%f61, [%r8+60];
	ld.shared.f32 	%f62, [%r56+960];
	fma.rn.f32 	%f63, %f61, %f62, %f60;
	bar.sync 	0;
	ld.global.f32 	%f64, [%rd6+64];
	st.shared.f32 	[%r53], %f64;
	mul.wide.s32 	%rd10, %r98, 4;
	add.s64 	%rd11, %rd7, %rd10;
	ld.global.f32 	%f65, [%rd11];
	st.shared.f32 	[%r57], %f65;
	bar.sync 	0;
	ld.shared.f32 	%f66, [%r8];
	ld.shared.f32 	%f67, [%r56];
	fma.rn.f32 	%f68, %f66, %f67, %f63;
	ld.shared.f32 	%f69, [%r8+4];
	ld.shared.f32 	%f70, [%r56+64];
	fma.rn.f32 	%f71, %f69, %f70, %f68;
	ld.shared.f32 	%f72, [%r8+8];
	ld.shared.f32 	%f73, [%r56+128];
	fma.rn.f32 	%f74, %f72, %f73, %f71;
	ld.shared.f32 	%f75, [%r8+12];
	ld.shared.f32 	%f76, [%r56+192];
	fma.rn.f32 	%f77, %f75, %f76, %f74;
	ld.shared.f32 	%f78, [%r8+16];
	ld.shared.f32 	%f79, [%r56+256];
	fma.rn.f32 	%f80, %f78, %f79, %f77;
	ld.shared.f32 	%f81, [%r8+20];
	ld.shared.f32 	%f82, [%r56+320];
	fma.rn.f32 	%f83, %f81, %f82, %f80;
	ld.shared.f32 	%f84, [%r8+24];
	ld.shared.f32 	%f85, [%r56+384];
	fma.rn.f32 	%f86, %f84, %f85, %f83;
	ld.shared.f32 	%f87, [%r8+28];
	ld.shared.f32 	%f88, [%r56+448];
	fma.rn.f32 	%f89, %f87, %f88, %f86;
	ld.shared.f32 	%f90, [%r8+32];
	ld.shared.f32 	%f91, [%r56+512];
	fma.rn.f32 	%f92, %f90, %f91, %f89;
	ld.shared.f32 	%f93, [%r8+36];
	ld.shared.f32 	%f94, [%r56+576];
	fma.rn.f32 	%f95, %f93, %f94, %f92;
	ld.shared.f32 	%f96, [%r8+40];
	ld.shared.f32 	%f97, [%r56+640];
	fma.rn.f32 	%f98, %f96, %f97, %f95;
	ld.shared.f32 	%f99, [%r8+44];
	ld.shared.f32 	%f100, [%r56+704];
	fma.rn.f32 	%f101, %f99, %f100, %f98;
	ld.shared.f32 	%f102, [%r8+48];
	ld.shared.f32 	%f103, [%r56+768];
	fma.rn.f32 	%f104, %f102, %f103, %f101;
	ld.shared.f32 	%f105, [%r8+52];
	ld.shared.f32 	%f106, [%r56+832];
	fma.rn.f32 	%f107, %f105, %f106, %f104;
	ld.shared.f32 	%f108, [%r8+56];
	ld.shared.f32 	%f109, [%r56+896];
	fma.rn.f32 	%f110, %f108, %f109, %f107;
	ld.shared.f32 	%f111, [%r8+60];
	ld.shared.f32 	%f112, [%r56+960];
	fma.rn.f32 	%f113, %f111, %f112, %f110;
	bar.sync 	0;
	ld.global.f32 	%f114, [%rd6+128];
	st.shared.f32 	[%r53], %f114;
	mul.wide.s32 	%rd12, %r99, 4;
	add.s64 	%rd13, %rd7, %rd12;
	ld.global.f32 	%f115, [%rd13];
	st.shared.f32 	[%r57], %f115;
	bar.sync 	0;
	ld.shared.f32 	%f116, [%r8];
	ld.shared.f32 	%f117, [%r56];
	fma.rn.f32 	%f118, %f116, %f117, %f113;
	ld.shared.f32 	%f119, [%r8+4];
	ld.shared.f32 	%f120, [%r56+64];
	fma.rn.f32 	%f121, %f119, %f120, %f118;
	ld.shared.f32 	%f122, [%r8+8];
	ld.shared.f32 	%f123, [%r56+128];
	fma.rn.f32 	%f124, %f122, %f123, %f121;
	ld.shared.f32 	%f125, [%r8+12];
	ld.shared.f32 	%f126, [%r56+192];
	fma.rn.f32 	%f127, %f125, %f126, %f124;
	ld.shared.f32 	%f128, [%r8+16];
	ld.shared.f32 	%f129, [%r56+256];
	fma.rn.f32 	%f130, %f128, %f129, %f127;
	ld.shared.f32 	%f131, [%r8+20];
	ld.shared.f32 	%f132, [%r56+320];
	fma.rn.f32 	%f133, %f131, %f132, %f130;
	ld.shared.f32 	%f134, [%r8+24];
	ld.shared.f32 	%f135, [%r56+384];
	fma.rn.f32 	%f136, %f134, %f135, %f133;
	ld.shared.f32 	%f137, [%r8+28];
	ld.shared.f32 	%f138, [%r56+448];
	fma.rn.f32 	%f139, %f137, %f138, %f136;
	ld.shared.f32 	%f140, [%r8+32];
	ld.shared.f32 	%f141, [%r56+512];
	fma.rn.f32 	%f142, %f140, %f141, %f139;
	ld.shared.f32 	%f143, [%r8+36];
	ld.shared.f32 	%f144, [%r56+576];
	fma.rn.f32 	%f145, %f143, %f144, %f142;
	ld.shared.f32 	%f146, [%r8+40];
	ld.shared.f32 	%f147, [%r56+640];
	fma.rn.f32 	%f148, %f146, %f147, %f145;
	ld.shared.f32 	%f149, [%r8+44];
	ld.shared.f32 	%f150, [%r56+704];
	fma.rn.f32 	%f151, %f149, %f150, %f148;
	ld.shared.f32 	%f152, [%r8+48];
	ld.shared.f32 	%f153, [%r56+768];
	fma.rn.f32 	%f154, %f152, %f153, %f151;
	ld.shared.f32 	%f155, [%r8+52];
	ld.shared.f32 	%f156, [%r56+832];
	fma.rn.f32 	%f157, %f155, %f156, %f154;
	ld.shared.f32 	%f158, [%r8+56];
	ld.shared.f32 	%f159, [%r56+896];
	fma.rn.f32 	%f160, %f158, %f159, %f157;
	ld.shared.f32 	%f161, [%r8+60];
	ld.shared.f32 	%f162, [%r56+960];
	fma.rn.f32 	%f163, %f161, %f162, %f160;
	bar.sync 	0;
	ld.global.f32 	%f164, [%rd6+192];
	st.shared.f32 	[%r53], %f164;
	mul.wide.s32 	%rd14, %r100, 4;
	add.s64 	%rd15, %rd7, %rd14;
	ld.global.f32 	%f165, [%rd15];
	st.shared.f32 	[%r57], %f165;
	bar.sync 	0;
	ld.shared.f32 	%f166, [%r8];
	ld.shared.f32 	%f167, [%r56];
	fma.rn.f32 	%f168, %f166, %f167, %f163;
	ld.shared.f32 	%f169, [%r8+4];
	ld.shared.f32 	%f170, [%r56+64];
	fma.rn.f32 	%f171, %f169, %f170, %f168;
	ld.shared.f32 	%f172, [%r8+8];
	ld.shared.f32 	%f173, [%r56+128];
	fma.rn.f32 	%f174, %f172, %f173, %f171;
	ld.shared.f32 	%f175, [%r8+12];
	ld.shared.f32 	%f176, [%r56+192];
	fma.rn.f32 	%f177, %f175, %f176, %f174;
	ld.shared.f32 	%f178, [%r8+16];
	ld.shared.f32 	%f179, [%r56+256];
	fma.rn.f32 	%f180, %f178, %f179, %f177;
	ld.shared.f32 	%f181, [%r8+20];
	ld.shared.f32 	%f182, [%r56+320];
	fma.rn.f32 	%f183, %f181, %f182, %f180;
	ld.shared.f32 	%f184, [%r8+24];
	ld.shared.f32 	%f185, [%r56+384];
	fma.rn.f32 	%f186, %f184, %f185, %f183;
	ld.shared.f32 	%f187, [%r8+28];
	ld.shared.f32 	%f188, [%r56+448];
	fma.rn.f32 	%f189, %f187, %f188, %f186;
	ld.shared.f32 	%f190, [%r8+32];
	ld.shared.f32 	%f191, [%r56+512];
	fma.rn.f32 	%f192, %f190, %f191, %f189;
	ld.shared.f32 	%f193, [%r8+36];
	ld.shared.f32 	%f194, [%r56+576];
	fma.rn.f32 	%f195, %f193, %f194, %f192;
	ld.shared.f32 	%f196, [%r8+40];
	ld.shared.f32 	%f197, [%r56+640];
	fma.rn.f32 	%f198, %f196, %f197, %f195;
	ld.shared.f32 	%f199, [%r8+44];
	ld.shared.f32 	%f200, [%r56+704];
	fma.rn.f32 	%f201, %f199, %f200, %f198;
	ld.shared.f32 	%f202, [%r8+48];
	ld.shared.f32 	%f203, [%r56+768];
	fma.rn.f32 	%f204, %f202, %f203, %f201;
	ld.shared.f32 	%f205, [%r8+52];
	ld.shared.f32 	%f206, [%r56+832];
	fma.rn.f32 	%f207, %f205, %f206, %f204;
	ld.shared.f32 	%f208, [%r8+56];
	ld.shared.f32 	%f209, [%r56+896];
	fma.rn.f32 	%f210, %f208, %f209, %f207;
	ld.shared.f32 	%f211, [%r8+60];
	ld.shared.f32 	%f212, [%r56+960];
	fma.rn.f32 	%f367, %f211, %f212, %f210;
	bar.sync 	0;
	add.s32 	%r102, %r102, 4;
	add.s32 	%r101, %r101, 64;
	shl.b32 	%r58, %r32, 6;
	add.s32 	%r100, %r100, %r58;
	add.s32 	%r99, %r99, %r58;
	add.s32 	%r98, %r98, %r58;
	add.s32 	%r97, %r97, %r58;
	setp.ne.s32 	%p3, %r102, 0;
	@%p3 bra 	$L__BB0_3;
$L__BB0_4:
	and.b32  	%r28, %r6, 3;
	setp.eq.s32 	%p4, %r28, 0;
	@%p4 bra 	$L__BB0_9;
	setp.eq.s32 	%p5, %r28, 1;
	@%p5 bra 	$L__BB0_7;
	ld.param.u64 	%rd37, [_Z18matrixMulSharedUVMPfS_S_i_param_1];
	ld.param.u64 	%rd34, [_Z18matrixMulSharedUVMPfS_S_i_param_0];
	shl.b32 	%r59, %r104, 4;
	mad.lo.s32 	%r64, %r32, %r3, %r1;
	add.s32 	%r65, %r64, %r59;
	cvta.to.global.u64 	%rd16, %rd34;
	mul.wide.s32 	%rd17, %r65, 4;
	add.s64 	%rd18, %rd16, %rd17;
	ld.global.f32 	%f214, [%rd18];
	shl.b32 	%r66, %r1, 2;
	add.s32 	%r67, %r8, %r66;
	st.shared.f32 	[%r67], %f214;
	add.s32 	%r68, %r59, %r2;
	mad.lo.s32 	%r69, %r68, %r32, %r5;
	cvta.to.global.u64 	%rd19, %rd37;
	mul.wide.s32 	%rd20, %r69, 4;
	add.s64 	%rd21, %rd19, %rd20;
	ld.global.f32 	%f215, [%rd21];
	mov.u32 	%r71, _ZZ18matrixMulSharedUVMPfS_S_iE4bSub;
	add.s32 	%r72, %r71, %r66;
	add.s32 	%r73, %r72, %r40;
	st.shared.f32 	[%r73], %f215;
	bar.sync 	0;
	ld.shared.f32 	%f216, [%r8];
	ld.shared.f32 	%f217, [%r72];
	fma.rn.f32 	%f218, %f216, %f217, %f367;
	ld.shared.f32 	%f219, [%r8+4];
	ld.shared.f32 	%f220, [%r72+64];
	fma.rn.f32 	%f221, %f219, %f220, %f218;
	ld.shared.f32 	%f222, [%r8+8];
	ld.shared.f32 	%f223, [%r72+128];
	fma.rn.f32 	%f224, %f222, %f223, %f221;
	ld.shared.f32 	%f225, [%r8+12];
	ld.shared.f32 	%f226, [%r72+192];
	fma.rn.f32 	%f227, %f225, %f226, %f224;
	ld.shared.f32 	%f228, [%r8+16];
	ld.shared.f32 	%f229, [%r72+256];
	fma.rn.f32 	%f230, %f228, %f229, %f227;
	ld.shared.f32 	%f231, [%r8+20];
	ld.shared.f32 	%f232, [%r72+320];
	fma.rn.f32 	%f233, %f231, %f232, %f230;
	ld.shared.f32 	%f234, [%r8+24];
	ld.shared.f32 	%f235, [%r72+384];
	fma.rn.f32 	%f236, %f234, %f235, %f233;
	ld.shared.f32 	%f237, [%r8+28];
	ld.shared.f32 	%f238, [%r72+448];
	fma.rn.f32 	%f239, %f237, %f238, %f236;
	ld.shared.f32 	%f240, [%r8+32];
	ld.shared.f32 	%f241, [%r72+512];
	fma.rn.f32 	%f242, %f240, %f241, %f239;
	ld.shared.f32 	%f243, [%r8+36];
	ld.shared.f32 	%f244, [%r72+576];
	fma.rn.f32 	%f245, %f243, %f244, %f242;
	ld.shared.f32 	%f246, [%r8+40];
	ld.shared.f32 	%f247, [%r72+640];
	fma.rn.f32 	%f248, %f246, %f247, %f245;
	ld.shared.f32 	%f249, [%r8+44];
	ld.shared.f32 	%f250, [%r72+704];
	fma.rn.f32 	%f251, %f249, %f250, %f248;
	ld.shared.f32 	%f252, [%r8+48];
	ld.shared.f32 	%f253, [%r72+768];
	fma.rn.f32 	%f254, %f252, %f253, %f251;
	ld.shared.f32 	%f255, [%r8+52];
	ld.shared.f32 	%f256, [%r72+832];
	fma.rn.f32 	%f257, %f255, %f256, %f254;
	ld.shared.f32 	%f258, [%r8+56];
	ld.shared.f32 	%f259, [%r72+896];
	fma.rn.f32 	%f260, %f258, %f259, %f257;
	ld.shared.f32 	%f261, [%r8+60];
	ld.shared.f32 	%f262, [%r72+960];
	fma.rn.f32 	%f263, %f261, %f262, %f260;
	bar.sync 	0;
	ld.global.f32 	%f264, [%rd18+64];
	st.shared.f32 	[%r67], %f264;
	add.s32 	%r74, %r68, 16;
	mad.lo.s32 	%r75, %r74, %r32, %r5;
	mul.wide.s32 	%rd22, %r75, 4;
	add.s64 	%rd23, %rd19, %rd22;
	ld.global.f32 	%f265, [%rd23];
	st.shared.f32 	[%r73], %f265;
	bar.sync 	0;
	ld.shared.f32 	%f266, [%r8];
	ld.shared.f32 	%f267, [%r72];
	fma.rn.f32 	%f268, %f266, %f267, %f263;
	ld.shared.f32 	%f269, [%r8+4];
	ld.shared.f32 	%f270, [%r72+64];
	fma.rn.f32 	%f271, %f269, %f270, %f268;
	ld.shared.f32 	%f272, [%r8+8];
	ld.shared.f32 	%f273, [%r72+128];
	fma.rn.f32 	%f274, %f272, %f273, %f271;
	ld.shared.f32 	%f275, [%r8+12];
	ld.shared.f32 	%f276, [%r72+192];
	fma.rn.f32 	%f277, %f275, %f276, %f274;
	ld.shared.f32 	%f278, [%r8+16];
	ld.shared.f32 	%f279, [%r72+256];
	fma.rn.f32 	%f280, %f278, %f279, %f277;
	ld.shared.f32 	%f281, [%r8+20];
	ld.shared.f32 	%f282, [%r72+320];
	fma.rn.f32 	%f283, %f281, %f282, %f280;
	ld.shared.f32 	%f284, [%r8+24];
	ld.shared.f32 	%f285, [%r72+384];
	fma.rn.f32 	%f286, %f284, %f285, %f283;
	ld.shared.f32 	%f287, [%r8+28];
	ld.shared.f32 	%f288, [%r72+448];
	fma.rn.f32 	%f289, %f287, %f288, %f286;
	ld.shared.f32 	%f290, [%r8+32];
	ld.shared.f32 	%f291, [%r72+512];
	fma.rn.f32 	%f292, %f290, %f291, %f289;
	ld.shared.f32 	%f293, [%r8+36];
	ld.shared.f32 	%f294, [%r72+576];
	fma.rn.f32 	%f295, %f293, %f294, %f292;
	ld.shared.f32 	%f296, [%r8+40];
	ld.shared.f32 	%f297, [%r72+640];
	fma.rn.f32 	%f298, %f296, %f297, %f295;
	ld.shared.f32 	%f299, [%r8+44];
	ld.shared.f32 	%f300, [%r72+704];
	fma.rn.f32 	%f301, %f299, %f300, %f298;
	ld.shared.f32 	%f302, [%r8+48];
	ld.shared.f32 	%f303, [%r72+768];
	fma.rn.f32 	%f304, %f302, %f303, %f301;
	ld.shared.f32 	%f305, [%r8+52];
	ld.shared.f32 	%f306, [%r72+832];
	fma.rn.f32 	%f307, %f305, %f306, %f304;
	ld.shared.f32 	%f308, [%r8+56];
	ld.shared.f32 	%f309, [%r72+896];
	fma.rn.f32 	%f310, %f308, %f309, %f307;
	ld.shared.f32 	%f311, [%r8+60];
	ld.shared.f32 	%f312, [%r72+960];
	fma.rn.f32 	%f367, %f311, %f312, %f310;
	bar.sync 	0;
	add.s32 	%r104, %r104, 2;
$L__BB0_7:
	and.b32  	%r76, %r6, 1;
	setp.eq.b32 	%p6, %r76, 1;
	not.pred 	%p7, %p6;
	@%p7 bra 	$L__BB0_9;
	ld.param.u64 	%rd38, [_Z18matrixMulSharedUVMPfS_S_i_param_1];
	ld.param.u64 	%rd35, [_Z18matrixMulSharedUVMPfS_S_i_param_0];
	shl.b32 	%r77, %r104, 4;
	mad.lo.s32 	%r82, %r32, %r3, %r1;
	add.s32 	%r83, %r82, %r77;
	cvta.to.global.u64 	%rd24, %rd35;
	mul.wide.s32 	%rd25, %r83, 4;
	add.s64 	%rd26, %rd24, %rd25;
	ld.global.f32 	%f313, [%rd26];
	shl.b32 	%r84, %r1, 2;
	add.s32 	%r85, %r8, %r84;
	st.shared.f32 	[%r85], %f313;
	add.s32 	%r86, %r77, %r2;
	mad.lo.s32 	%r87, %r86, %r32, %r5;
	cvta.to.global.u64 	%rd27, %rd38;
	mul.wide.s32 	%rd28, %r87, 4;
	add.s64 	%rd29, %rd27, %rd28;
	ld.global.f32 	%f314, [%rd29];
	mov.u32 	%r89, _ZZ18matrixMulSharedUVMPfS_S_iE4bSub;
	add.s32 	%r90, %r89, %r84;
	add.s32 	%r91, %r90, %r40;
	st.shared.f32 	[%r91], %f314;
	bar.sync 	0;
	ld.shared.f32 	%f315, [%r8];
	ld.shared.f32 	%f316, [%r90];
	fma.rn.f32 	%f317, %f315, %f316, %f367;
	ld.shared.f32 	%f318, [%r8+4];
	ld.shared.f32 	%f319, [%r90+64];
	fma.rn.f32 	%f320, %f318, %f319, %f317;
	ld.shared.f32 	%f321, [%r8+8];
	ld.shared.f32 	%f322, [%r90+128];
	fma.rn.f32 	%f323, %f321, %f322, %f320;
	ld.shared.f32 	%f324, [%r8+12];
	ld.shared.f32 	%f325, [%r90+192];
	fma.rn.f32 	%f326, %f324, %f325, %f323;
	ld.shared.f32 	%f327, [%r8+16];
	ld.shared.f32 	%f328, [%r90+256];
	fma.rn.f32 	%f329, %f327, %f328, %f326;
	ld.shared.f32 	%f330, [%r8+20];
	ld.shared.f32 	%f331, [%r90+320];
	fma.rn.f32 	%f332, %f330, %f331, %f329;
	ld.shared.f32 	%f333, [%r8+24];
	ld.shared.f32 	%f334, [%r90+384];
	fma.rn.f32 	%f335, %f333, %f334, %f332;
	ld.shared.f32 	%f336, [%r8+28];
	ld.shared.f32 	%f337, [%r90+448];
	fma.rn.f32 	%f338, %f336, %f337, %f335;
	ld.shared.f32 	%f339, [%r8+32];
	ld.shared.f32 	%f340, [%r90+512];
	fma.rn.f32 	%f341, %f339, %f340, %f338;
	ld.shared.f32 	%f342, [%r8+36];
	ld.shared.f32 	%f343, [%r90+576];
	fma.rn.f32 	%f344, %f342, %f343, %f341;
	ld.shared.f32 	%f345, [%r8+40];
	ld.shared.f32 	%f346, [%r90+640];
	fma.rn.f32 	%f347, %f345, %f346, %f344;
	ld.shared.f32 	%f348, [%r8+44];
	ld.shared.f32 	%f349, [%r90+704];
	fma.rn.f32 	%f350, %f348, %f349, %f347;
	ld.shared.f32 	%f351, [%r8+48];
	ld.shared.f32 	%f352, [%r90+768];
	fma.rn.f32 	%f353, %f351, %f352, %f350;
	ld.shared.f32 	%f354, [%r8+52];
	ld.shared.f32 	%f355, [%r90+832];
	fma.rn.f32 	%f356, %f354, %f355, %f353;
	ld.shared.f32 	%f357, [%r8+56];
	ld.shared.f32 	%f358, [%r90+896];
	fma.rn.f32 	%f359, %f357, %f358, %f356;
	ld.shared.f32 	%f360, [%r8+60];
	ld.shared.f32 	%f361, [%r90+960];
	fma.rn.f32 	%f367, %f360, %f361, %f359;
	bar.sync 	0;
$L__BB0_9:
	max.s32 	%r95, %r3, %r5;
	setp.ge.s32 	%p8, %r95, %r32;
	@%p8 bra 	$L__BB0_11;
	ld.param.u64 	%rd39, [_Z18matrixMulSharedUVMPfS_S_i_param_2];
	mad.lo.s32 	%r96, %r32, %r3, %r5;
	cvta.to.global.u64 	%rd30, %rd39;
	mul.wide.s32 	%rd31, %r96, 4;
	add.s64 	%rd32, %rd30, %rd31;
	st.global.f32 	[%rd32], %f367;
$L__BB0_11:
	ret;

}


// ===== COMPILED SASS (sm_100) =====

	.target	sm_100

	.elftype	@"ET_EXEC"


//--------------------- .note.nv.tkinfo           --------------------------
	.section	.note.nv.tkinfo,"",@"SHT_NOTE"
	.sectionflags	@"SHF_NOTE_NV_TKINFO"
	.tkinfo
        /*0018*/ 	.word	0x00000002
        /*0030*/ 	.string	""
        /*0030*/ 	.string	"ptxas"
        /*0030*/ 	.string	"Cuda compilation tools, release 13.0, V13.0.88"
        /*0030*/ 	.string	"Build cuda_13.0.r13.0/compiler.36424714_0"
        /*0030*/ 	.string	"-arch sm_100 -m 64 "



//--------------------- .note.nv.cuinfo           --------------------------
	.section	.note.nv.cuinfo,"",@"SHT_NOTE"
	.sectionflags	@"SHF_NOTE_NV_CUINFO"
        /*0018*/ 	.short	0x0002
        /*001a*/ 	.short	0x0064
        /*001c*/ 	.short	0x0082
	.zero		2


//--------------------- .nv.info                  --------------------------
	.section	.nv.info,"",@"SHT_CUDA_INFO"
	.align	4


	//----- nvinfo : EIATTR_REGCOUNT
	.align		4
        /*0000*/ 	.byte	0x04, 0x2f
        /*0002*/ 	.short	(.L_1 - .L_0)
	.align		4
.L_0:
        /*0004*/ 	.word	index@(_Z18matrixMulSharedUVMPfS_S_i)
        /*0008*/ 	.word	0x00000028


	//----- nvinfo : EIATTR_FRAME_SIZE
	.align		4
.L_1:
        /*000c*/ 	.byte	0x04, 0x11
        /*000e*/ 	.short	(.L_3 - .L_2)
	.align		4
.L_2:
        /*0010*/ 	.word	index@(_Z18matrixMulSharedUVMPfS_S_i)
        /*0014*/ 	.word	0x00000000


	//----- nvinfo : EIATTR_MIN_STACK_SIZE
	.align		4
.L_3:
        /*0018*/ 	.byte	0x04, 0x12
        /*001a*/ 	.short	(.L_5 - .L_4)
	.align		4
.L_4:
        /*001c*/ 	.word	index@(_Z18matrixMulSharedUVMPfS_S_i)
        /*0020*/ 	.word	0x00000000
.L_5:


//--------------------- .nv.compat                --------------------------
	.section	.nv.compat,"",@"SHT_CUDA_COMPAT_INFO"
	.align	4
        /*0000*/ 	.byte	0x02, 0x09, 0x00, 0x00, 0x02, 0x02, 0x01, 0x00, 0x02, 0x05, 0x05, 0x00, 0x03, 0x07, 0x01, 0x01
        /*0010*/ 	.byte	0x02, 0x03, 0x00, 0x00, 0x02, 0x06, 0x01, 0x00, 0x04, 0x0b, 0x08, 0x00, 0x09, 0x00, 0x00, 0x00
        /*0020*/ 	.byte	0x00, 0x00, 0x00, 0x00


//--------------------- .nv.info._Z18matrixMulSharedUVMPfS_S_i --------------------------
	.section	.nv.info._Z18matrixMulSharedUVMPfS_S_i,"",@"SHT_CUDA_INFO"
	.sectionflags	@""
	.align	4


	//----- nvinfo : EIATTR_CUDA_API_VERSION
	.align		4
        /*0000*/ 	.byte	0x04, 0x37
        /*0002*/ 	.short	(.L_7 - .L_6)
.L_6:
        /*0004*/ 	.word	0x00000082


	//----- nvinfo : EIATTR_KPARAM_INFO
	.align		4
.L_7:
        /*0008*/ 	.byte	0x04, 0x17
        /*000a*/ 	.short	(.L_9 - .L_8)
.L_8:
        /*000c*/ 	.word	0x00000000
        /*0010*/ 	.short	0x0003
        /*0012*/ 	.short	0x0018
        /*0014*/ 	.byte	0x00, 0xf0, 0x11, 0x00


	//----- nvinfo : EIATTR_KPARAM_INFO
	.align		4
.L_9:
        /*0018*/ 	.byte	0x04, 0x17
        /*001a*/ 	.short	(.L_11 - .L_10)
.L_10:
        /*001c*/ 	.word	0x00000000
        /*0020*/ 	.short	0x0002
        /*0022*/ 	.short	0x0010
        /*0024*/ 	.byte	0x00, 0xf5, 0x21, 0x00


	//----- nvinfo : EIATTR_KPARAM_INFO
	.align		4
.L_11:
        /*0028*/ 	.byte	0x04, 0x17
        /*002a*/ 	.short	(.L_13 - .L_12)
.L_12:
        /*002c*/ 	.word	0x00000000
        /*0030*/ 	.short	0x0001
        /*0032*/ 	.short	0x0008
        /*0034*/ 	.byte	0x00, 0xf5, 0x21, 0x00


	//----- nvinfo : EIATTR_KPARAM_INFO
	.align		4
.L_13:
        /*0038*/ 	.byte	0x04, 0x17
        /*003a*/ 	.short	(.L_15 - .L_14)
.L_14:
        /*003c*/ 	.word	0x00000000
        /*0040*/ 	.short	0x0000
        /*0042*/ 	.short	0x0000
        /*0044*/ 	.byte	0x00, 0xf5, 0x21, 0x00


	//----- nvinfo : EIATTR_SPARSE_MMA_MASK
	.align		4
.L_15:
        /*0048*/ 	.byte	0x03, 0x50
        /*004a*/ 	.short	0x0000


	//----- nvinfo : EIATTR_MAXREG_COUNT
	.align		4
        /*004c*/ 	.byte	0x03, 0x1b
        /*004e*/ 	.short	0x00ff


	//----- nvinfo : EIATTR_NUM_BARRIERS
	.align		4
        /*0050*/ 	.byte	0x02, 0x4c
        /*0052*/ 	.byte	0x01
	.zero		1


	//----- nvinfo : EIATTR_MERCURY_ISA_VERSION
	.align		4
        /*0054*/ 	.byte	0x03, 0x5f
        /*0056*/ 	.short	0x0101


	//----- nvinfo : EIATTR_VRC_CTA_INIT_COUNT
	.align		4
        /*0058*/ 	.byte	0x02, 0x4a
	.zero		1
	.zero		1


	//----- nvinfo : EIATTR_EXIT_INSTR_OFFSETS
	.align		4
        /*005c*/ 	.byte	0x04, 0x1c
        /*005e*/ 	.short	(.L_17 - .L_16)


	//   ....[0]....
.L_16:
        /*0060*/ 	.word	0x00001870


	//   ....[1]....
        /*0064*/ 	.word	0x000018c0


	//----- nvinfo : EIATTR_CBANK_PARAM_SIZE
	.align		4
.L_17:
        /*0068*/ 	.byte	0x03, 0x19
        /*006a*/ 	.short	0x001c


	//----- nvinfo : EIATTR_PARAM_CBANK
	.align		4
        /*006c*/ 	.byte	0x04, 0x0a
        /*006e*/ 	.short	(.L_19 - .L_18)
	.align		4
.L_18:
        /*0070*/ 	.word	index@(.nv.constant0._Z18matrixMulSharedUVMPfS_S_i)
        /*0074*/ 	.short	0x0380
        /*0076*/ 	.short	0x001c


	//----- nvinfo : EIATTR_SW_WAR
	.align		4
.L_19:
        /*0078*/ 	.byte	0x04, 0x36
        /*007a*/ 	.short	(.L_21 - .L_20)
.L_20:
        /*007c*/ 	.word	0x00000008
.L_21:


//--------------------- .nv.callgraph             --------------------------
	.section	.nv.callgraph,"",@"SHT_CUDA_CALLGRAPH"
	.align	4
	.sectionentsize	8
	.align		4
        /*0000*/ 	.word	0x00000000
	.align		4
        /*0004*/ 	.word	0xffffffff
	.align		4
        /*0008*/ 	.word	0x00000000
	.align		4
        /*000c*/ 	.word	0xfffffffe
	.align		4
        /*0010*/ 	.word	0x00000000
	.align		4
        /*0014*/ 	.word	0xfffffffd
	.align		4
        /*0018*/ 	.word	0x00000000
	.align		4
        /*001c*/ 	.word	0xfffffffc


//--------------------- .text._Z18matrixMulSharedUVMPfS_S_i --------------------------
	.section	.text._Z18matrixMulSharedUVMPfS_S_i,"ax",@progbits
	.align	128
        .global         _Z18matrixMulSharedUVMPfS_S_i
        .type           _Z18matrixMulSharedUVMPfS_S_i,@function
        .size           _Z18matrixMulSharedUVMPfS_S_i,(.L_x_5 - _Z18matrixMulSharedUVMPfS_S_i)
        .other          _Z18matrixMulSharedUVMPfS_S_i,@"STO_CUDA_ENTRY STV_DEFAULT"
_Z18matrixMulSharedUVMPfS_S_i:
.text._Z18matrixMulSharedUVMPfS_S_i:
[----:B------:R-:W-:Y:S08]  /*0000*/  LDC R1, c[0x0][0x37c] ;  /* 0x0000df00ff017b82 */ /* 0x000ff00000000800 */
[----:B------:R-:W0:Y:S01]  /*0010*/  LDC R5, c[0x0][0x398] ;  /* 0x0000e600ff057b82 */ /* 0x000e220000000800 */
[----:B------:R-:W1:Y:S01]  /*0020*/  S2R R3, SR_TID.Y ;  /* 0x0000000000037919 */ /* 0x000e620000002200 */
[----:B------:R-:W2:Y:S01]  /*0030*/  LDCU.64 UR8, c[0x0][0x358] ;  /* 0x00006b00ff0877ac */ /* 0x000ea20008000a00 */
[----:B------:R-:W-:Y:S01]  /*0040*/  HFMA2 R31, -RZ, RZ, 0, 0 ;  /* 0x00000000ff1f7431 */ /* 0x000fe200000001ff */
[----:B------:R-:W1:Y:S01]  /*0050*/  S2R R4, SR_CTAID.Y ;  /* 0x0000000000047919 */ /* 0x000e620000002600 */
[----:B------:R-:W3:Y:S01]  /*0060*/  S2R R2, SR_TID.X ;  /* 0x0000000000027919 */ /* 0x000ee20000002100 */
[----:B------:R-:W3:Y:S01]  /*0070*/  S2R R9, SR_CTAID.X ;  /* 0x0000000000097919 */ /* 0x000ee20000002500 */
[----:B0-----:R-:W-:-:S02]  /*0080*/  ISETP.GE.AND P0, PT, R5, 0x10, PT ;  /* 0x000000100500780c */ /* 0x001fc40003f06270 */
[----:B------:R-:W-:-:S04]  /*0090*/  SHF.R.S32.HI R0, RZ, 0x1f, R5 ;  /* 0x0000001fff007819 */ /* 0x000fc80000011405 */
[----:B------:R-:W-:Y:S02]  /*00a0*/  LEA.HI R0, R0, R5, RZ, 0x4 ;  /* 0x0000000500007211 */ /* 0x000fe400078f20ff */
[----:B-1----:R-:W-:Y:S02]  /*00b0*/  LEA R23, R4, R3, 0x4 ;  /* 0x0000000304177211 */ /* 0x002fe400078e20ff */
[----:B---3--:R-:W-:-:S03]  /*00c0*/  LEA R4, R9, R2, 0x4 ;  /* 0x0000000209047211 */ /* 0x008fc600078e20ff */
[----:B--2---:R-:W-:Y:S05]  /*00d0*/  @!P0 BRA `(.L_x_0) ;  /* 0x0000001400dc8947 */ /* 0x004fea0003800000 */
[----:B------:R-:W0:Y:S01]  /*00e0*/  S2UR UR6, SR_CgaCtaId ;  /* 0x00000000000679c3 */ /* 0x000e220000008800 */
[----:B------:R-:W-:Y:S01]  /*00f0*/  SHF.R.S32.HI R29, RZ, 0x4, R0 ;  /* 0x00000004ff1d7819 */ /* 0x000fe20000011400 */
[----:B------:R-:W-:Y:S01]  /*0100*/  UMOV UR4, 0x400 ;  /* 0x0000040000047882 */ /* 0x000fe20000000000 */
[----:B------:R-:W-:Y:S01]  /*0110*/  IMAD R21, R23, R5, R2 ;  /* 0x0000000517157224 */ /* 0x000fe200078e0202 */
[----:B------:R-:W-:Y:S02]  /*0120*/  MOV R31, RZ ;  /* 0x000000ff001f7202 */ /* 0x000fe40000000f00 */
[----:B------:R-:W-:-:S04]  /*0130*/  IADD3 R0, PT, PT, R29, -0x1, RZ ;  /* 0xffffffff1d007810 */ /* 0x000fc80007ffe0ff */
[----:B------:R-:W-:Y:S02]  /*0140*/  ISETP.GE.U32.AND P0, PT, R0, 0x3, PT ;  /* 0x000000030000780c */ /* 0x000fe40003f06070 */
[----:B------:R-:W-:Y:S01]  /*0150*/  MOV R0, RZ ;  /* 0x000000ff00007202 */ /* 0x000fe20000000f00 */
[----:B0-----:R-:W-:-:S06]  /*0160*/  ULEA UR5, UR6, UR4, 0x18 ;  /* 0x0000000406057291 */ /* 0x001fcc000f8ec0ff */
[----:B------:R-:W-:-:S04]  /*0170*/  LEA R7, R3, UR5, 0x6 ;  /* 0x0000000503077c11 */ /* 0x000fc8000f8e30ff */
[----:B------:R-:W-:Y:S05]  /*0180*/  @!P0 BRA `(.L_x_1) ;  /* 0x0000000c002c8947 */ /* 0x000fea0003800000 */
[C---:B------:R-:W-:Y:S01]  /*0190*/  IADD3 R0, PT, PT, R3.reuse, 0x30, RZ ;  /* 0x0000003003007810 */ /* 0x040fe20007ffe0ff */
[----:B------:R-:W-:Y:S01]  /*01a0*/  UIADD3 UR5, UPT, UPT, UR4, 0x400, URZ ;  /* 0x0000040004057890 */ /* 0x000fe2000fffe0ff */
[C---:B------:R-:W-:Y:S01]  /*01b0*/  IADD3 R6, PT, PT, R3.reuse, 0x20, RZ ;  /* 0x0000002003067810 */ /* 0x040fe20007ffe0ff */
[CCC-:B------:R-:W-:Y:S01]  /*01c0*/  IMAD R24, R3.reuse, R5.reuse, R2.reuse ;  /* 0x0000000503187224 */ /* 0x1c0fe200078e0202 */
[----:B------:R-:W-:Y:S01]  /*01d0*/  IADD3 R8, PT, PT, R3, 0x10, RZ ;  /* 0x0000001003087810 */ /* 0x000fe20007ffe0ff */
[-CC-:B------:R-:W-:Y:S01]  /*01e0*/  IMAD R0, R0, R5.reuse, R2.reuse ;  /* 0x0000000500007224 */ /* 0x180fe200078e0202 */
[----:B------:R-:W-:Y:S01]  /*01f0*/  ULEA UR5, UR6, UR5, 0x18 ;  /* 0x0000000506057291 */ /* 0x000fe2000f8ec0ff */
[-CC-:B------:R-:W-:Y:S02]  /*0200*/  IMAD R6, R6, R5.reuse, R2.reuse ;  /* 0x0000000506067224 */ /* 0x180fe400078e0202 */
[----:B------:R-:W-:Y:S02]  /*0210*/  HFMA2 R31, -RZ, RZ, 0, 0 ;  /* 0x00000000ff1f7431 */ /* 0x000fe400000001ff */
[----:B------:R-:W-:Y:S01]  /*0220*/  IMAD R8, R8, R5, R2 ;  /* 0x0000000508087224 */ /* 0x000fe200078e0202 */
[----:B------:R-:W-:-:S02]  /*0230*/  LEA R30, R9, R0, 0x4 ;  /* 0x00000000091e7211 */ /* 0x000fc400078e20ff */
[----:B------:R-:W-:Y:S02]  /*0240*/  LOP3.LUT R0, R29, 0x7fffffc, RZ, 0xc0, !PT ;  /* 0x07fffffc1d007812 */ /* 0x000fe400078ec0ff */
[----:B------:R-:W-:Y:S02]  /*0250*/  LEA R20, R2, UR5, 0x2 ;  /* 0x0000000502147c11 */ /* 0x000fe4000f8e10ff */
[C---:B------:R-:W-:Y:S02]  /*0260*/  LEA R28, R9.reuse, R6, 0x4 ;  /* 0x00000006091c7211 */ /* 0x040fe400078e20ff */
[C---:B------:R-:W-:Y:S02]  /*0270*/  LEA R24, R9.reuse, R24, 0x4 ;  /* 0x0000001809187211 */ /* 0x040fe400078e20ff */
[----:B------:R-:W-:Y:S02]  /*0280*/  LEA R26, R9, R8, 0x4 ;  /* 0x00000008091a7211 */ /* 0x000fe400078e20ff */
[----:B------:R-:W-:-:S02]  /*0290*/  MOV R27, R21 ;  /* 0x00000015001b7202 */ /* 0x000fc40000000f00 */
[----:B------:R-:W-:Y:S02]  /*02a0*/  LEA R22, R2, R7, 0x2 ;  /* 0x0000000702167211 */ /* 0x000fe400078e10ff */
[----:B------:R-:W-:Y:S02]  /*02b0*/  IADD3 R25, PT, PT, -R0, RZ, RZ ;  /* 0x000000ff00197210 */ /* 0x000fe40007ffe1ff */
[----:B------:R-:W-:-:S07]  /*02c0*/  LEA R6, R3, R20, 0x6 ;  /* 0x0000001403067211 */ /* 0x000fce00078e30ff */
.L_x_2:
[----:B------:R-:W0:Y:S08]  /*02d0*/  LDC.64 R16, c[0x0][0x380] ;  /* 0x0000e000ff107b82 */ /* 0x000e300000000a00 */
[----:B------:R-:W1:Y:S01]  /*02e0*/  LDC.64 R18, c[0x0][0x388] ;  /* 0x0000e200ff127b82 */ /* 0x000e620000000a00 */
[----:B0-----:R-:W-:-:S05]  /*02f0*/  IMAD.WIDE R16, R27, 0x4, R16 ;  /* 0x000000041b107825 */ /* 0x001fca00078e0210 */
[----:B------:R-:W2:Y:S01]  /*0300*/  LDG.E R11, desc[UR8][R16.64] ;  /* 0x00000008100b7981 */ /* 0x000ea2000c1e1900 */
[----:B-1----:R-:W-:-:S05]  /*0310*/  IMAD.WIDE R8, R24, 0x4, R18 ;  /* 0x0000000418087825 */ /* 0x002fca00078e0212 */
[----:B------:R-:W3:Y:S04]  /*0320*/  LDG.E R35, desc[UR8][R8.64] ;  /* 0x0000000808237981 */ /* 0x000ee8000c1e1900 */
[----:B--2---:R-:W-:Y:S04]  /*0330*/  STS [R22], R11 ;  /* 0x0000000b16007388 */ /* 0x004fe80000000800 */
[----:B---3--:R-:W-:Y:S01]  /*0340*/  STS [R6], R35 ;  /* 0x0000002306007388 */ /* 0x008fe20000000800 */
[----:B------:R-:W-:Y:S06]  /*0350*/  BAR.SYNC.DEFER_BLOCKING 0x0 ;  /* 0x0000000000007b1d */ /* 0x000fec0000010000 */
[----:B------:R-:W-:Y:S04]  /*0360*/  LDS R10, [R20] ;  /* 0x00000000140a7984 */ /* 0x000fe80000000800 */
[----:B------:R-:W0:Y:S04]  /*0370*/  LDS.128 R12, [R7] ;  /* 0x00000000070c7984 */ /* 0x000e280000000c00 */
[----:B------:R-:W1:Y:S04]  /*0380*/  LDS R37, [R20+0x40] ;  /* 0x0000400014257984 */ /* 0x000e680000000800 */
[----:B------:R-:W2:Y:S04]  /*0390*/  LDS R33, [R20+0x80] ;  /* 0x0000800014217984 */ /* 0x000ea80000000800 */
[----:B------:R-:W-:Y:S01]  /*03a0*/  LDS R32, [R20+0x140] ;  /* 0x0001400014207984 */ /* 0x000fe20000000800 */
[----:B0-----:R-:W-:-:S03]  /*03b0*/  FFMA R10, R12, R10, R31 ;  /* 0x0000000a0c0a7223 */ /* 0x001fc6000000001f */
[----:B------:R-:W0:Y:S01]  /*03c0*/  LDS R12, [R20+0xc0] ;  /* 0x0000c000140c7984 */ /* 0x000e220000000800 */
[----:B-1----:R-:W-:-:S03]  /*03d0*/  FFMA R34, R37, R13, R10 ;  /* 0x0000000d25227223 */ /* 0x002fc6000000000a */
[----:B------:R-:W-:Y:S04]  /*03e0*/  LDS R13, [R20+0x100] ;  /* 0x00010000140d7984 */ /* 0x000fe80000000800 */
[----:B------:R-:W1:Y:S04]  /*03f0*/  LDS.128 R8, [R7+0x10] ;  /* 0x0000100007087984 */ /* 0x000e680000000c00 */
[----:B------:R-:W3:Y:S01]  /*0400*/  LDS R31, [R20+0x180] ;  /* 0x00018000141f7984 */ /* 0x000ee20000000800 */
[----:B--2---:R-:W-:-:S03]  /*0410*/  FFMA R33, R33, R14, R34 ;  /* 0x0000000e21217223 */ /* 0x004fc60000000022 */
[----:B------:R-:W-:Y:S04]  /*0420*/  LDS R37, [R20+0x340] ;  /* 0x0003400014257984 */ /* 0x000fe80000000800 */
[----:B------:R-:W-:Y:S01]  /*0430*/  LDS R34, [R20+0x3c0] ;  /* 0x0003c00014227984 */ /* 0x000fe20000000800 */
[----:B0-----:R-:W-:-:S03]  /*0440*/  FFMA R15, R12, R15, R33 ;  /* 0x0000000f0c0f7223 */ /* 0x001fc60000000021 */
[----:B------:R-:W-:Y:S01]  /*0450*/  LDS R33, [R20+0x240] ;  /* 0x0002400014217984 */ /* 0x000fe20000000800 */
[----:B-1----:R-:W-:-:S03]  /*0460*/  FFMA R13, R8, R13, R15 ;  /* 0x0000000d080d7223 */ /* 0x002fc6000000000f */
[----:B------:R-:W0:Y:S01]  /*0470*/  LDS R8, [R20+0x1c0] ;  /* 0x0001c00014087984 */ /* 0x000e220000000800 */
[----:B------:R-:W-:-:S03]  /*0480*/  FFMA R32, R32, R9, R13 ;  /* 0x0000000920207223 */ /* 0x000fc6000000000d */
[----:B------:R-:W-:Y:S04]  /*0490*/  LDS R9, [R20+0x200] ;  /* 0x0002000014097984 */ /* 0x000fe80000000800 */
[----:B------:R-:W1:Y:S01]  /*04a0*/  LDS.128 R12, [R7+0x20] ;  /* 0x00002000070c7984 */ /* 0x000e620000000c00 */
[----:B---3--:R-:W-:-:S03]  /*04b0*/  FFMA R31, R31, R10, R32 ;  /* 0x0000000a1f1f7223 */ /* 0x008fc60000000020 */
[----:B------:R-:W2:Y:S04]  /*04c0*/  LDS R32, [R20+0x280] ;  /* 0x0002800014207984 */ /* 0x000ea80000000800 */
[----:B------:R-:W3:Y:S01]  /*04d0*/  LDS R10, [R20+0x2c0] ;  /* 0x0002c000140a7984 */ /* 0x000ee20000000800 */
[----:B0-----:R-:W-:-:S03]  /*04e0*/  FFMA R11, R8, R11, R31 ;  /* 0x0000000b080b7223 */ /* 0x001fc6000000001f */
[----:B------:R-:W-:Y:S01]  /*04f0*/  LDS R31, [R20+0x380] ;  /* 0x00038000141f7984 */ /* 0x000fe20000000800 */
[----:B-1----:R-:W-:-:S03]  /*0500*/  FFMA R12, R12, R9, R11 ;  /* 0x000000090c0c7223 */ /* 0x002fc6000000000b */
[----:B------:R-:W-:Y:S01]  /*0510*/  LDS R9, [R20+0x300] ;  /* 0x0003000014097984 */ /* 0x000fe20000000800 */
[----:B------:R-:W-:-:S04]  /*0520*/  FFMA R13, R33, R13, R12 ;  /* 0x0000000d210d7223 */ /* 0x000fc8000000000c */
[----:B--2---:R-:W-:-:S04]  /*0530*/  FFMA R13, R32, R14, R13 ;  /* 0x0000000e200d7223 */ /* 0x004fc8000000000d */
[----:B---3--:R-:W-:Y:S02]  /*0540*/  FFMA R11, R10, R15, R13 ;  /* 0x0000000f0a0b7223 */ /* 0x008fe4000000000d */
[----:B------:R-:W0:Y:S01]  /*0550*/  LDS.128 R12, [R7+0x30] ;  /* 0x00003000070c7984 */ /* 0x000e220000000c00 */
[----:B------:R-:W-:Y:S01]  /*0560*/  IMAD.WIDE R32, R26, 0x4, R18 ;  /* 0x000000041a207825 */ /* 0x000fe200078e0212 */
[----:B------:R-:W-:Y:S06]  /*0570*/  BAR.SYNC.DEFER_BLOCKING 0x0 ;  /* 0x0000000000007b1d */ /* 0x000fec0000010000 */
[----:B------:R-:W2:Y:S04]  /*0580*/  LDG.E R32, desc[UR8][R32.64] ;  /* 0x0000000820207981 */ /* 0x000ea8000c1e1900 */
[----:B------:R-:W3:Y:S01]  /*0590*/  LDG.E R33, desc[UR8][R16.64+0x40] ;  /* 0x0000400810217981 */ /* 0x000ee2000c1e1900 */
[----:B0-----:R-:W-:-:S04]  /*05a0*/  FFMA R12, R12, R9, R11 ;  /* 0x000000090c0c7223 */ /* 0x001fc8000000000b */
[----:B------:R-:W-:-:S04]  /*05b0*/  FFMA R36, R37, R13, R12 ;  /* 0x0000000d25247223 */ /* 0x000fc8000000000c */
[----:B------:R-:W-:-:S04]  /*05c0*/  FFMA R31, R31, R14, R36 ;  /* 0x0000000e1f1f7223 */ /* 0x000fc80000000024 */
[----:B------:R-:W-:Y:S01]  /*05d0*/  FFMA R15, R34, R15, R31 ;  /* 0x0000000f220f7223 */ /* 0x000fe2000000001f */
[----:B---3--:R-:W-:Y:S04]  /*05e0*/  STS [R22], R33 ;  /* 0x0000002116007388 */ /* 0x008fe80000000800 */
[----:B--2---:R-:W-:Y:S01]  /*05f0*/  STS [R6], R32 ;  /* 0x0000002006007388 */ /* 0x004fe20000000800 */
[----:B------:R-:W-:Y:S06]  /*0600*/  BAR.SYNC.DEFER_BLOCKING 0x0 ;  /* 0x0000000000007b1d */ /* 0x000fec0000010000 */
[----:B------:R-:W-:Y:S04]  /*0610*/  LDS R35, [R20] ;  /* 0x0000000014237984 */ /* 0x000fe80000000800 */
[----:B------:R-:W0:Y:S04]  /*0620*/  LDS.128 R8, [R7] ;  /* 0x0000000007087984 */ /* 0x000e280000000c00 */
[----:B------:R-:W1:Y:S04]  /*0630*/  LDS R12, [R20+0x40] ;  /* 0x00004000140c7984 */ /* 0x000e680000000800 */
[----:B------:R-:W2:Y:S04]  /*0640*/  LDS R31, [R20+0x80] ;  /* 0x00008000141f7984 */ /* 0x000ea80000000800 */
[----:B------:R-:W-:Y:S04]  /*0650*/  LDS R32, [R20+0x140] ;  /* 0x0001400014207984 */ /* 0x000fe80000000800 */
[----:B------:R-:W-:Y:S04]  /*0660*/  LDS R33, [R20+0x180] ;  /* 0x0001800014217984 */ /* 0x000fe80000000800 */
[----:B------:R-:W-:Y:S01]  /*0670*/  LDS R37, [R20+0x340] ;  /* 0x0003400014257984 */ /* 0x000fe20000000800 */
[----:B0-----:R-:W-:-:S03]  /*0680*/  FFMA R15, R8, R35, R15 ;  /* 0x00000023080f7223 */ /* 0x001fc6000000000f */
[----:B------:R-:W0:Y:S01]  /*0690*/  LDS R8, [R20+0xc0] ;  /* 0x0000c00014087984 */ /* 0x000e220000000800 */
[----:B-1----:R-:W-:-:S03]  /*06a0*/  FFMA R34, R12, R9, R15 ;  /* 0x000000090c227223 */ /* 0x002fc6000000000f */
[----:B------:R-:W-:Y:S04]  /*06b0*/  LDS R9, [R20+0x100] ;  /* 0x0001000014097984 */ /* 0x000fe80000000800 */
[----:B------:R-:W1:Y:S01]  /*06c0*/  LDS.128 R12, [R7+0x10] ;  /* 0x00001000070c7984 */ /* 0x000e620000000c00 */
[----:B--2---:R-:W-:-:S03]  /*06d0*/  FFMA R31, R31, R10, R34 ;  /* 0x0000000a1f1f7223 */ /* 0x004fc60000000022 */
        /* <DEDUP_REMOVED lines=8> */
[----:B------:R-:W-:-:S03]  /*0760*/  FFMA R33, R33, R14, R32 ;  /* 0x0000000e21217223 */ /* 0x000fc60000000020 */
[----:B------:R-:W2:Y:S04]  /*0770*/  LDS R32, [R20+0x280] ;  /* 0x0002800014207984 */ /* 0x000ea80000000800 */
[----:B------:R-:W3:Y:S01]  /*0780*/  LDS R14, [R20+0x2c0] ;  /* 0x0002c000140e7984 */ /* 0x000ee20000000800 */
[----:B0-----:R-:W-:-:S04]  /*0790*/  FFMA R15, R12, R15, R33 ;  /* 0x0000000f0c0f7223 */ /* 0x001fc80000000021 */
[----:B-1----:R-:W-:-:S04]  /*07a0*/  FFMA R8, R8, R13, R15 ;  /* 0x0000000d08087223 */ /* 0x002fc8000000000f */
[----:B------:R-:W-:Y:S02]  /*07b0*/  FFMA R9, R31, R9, R8 ;  /* 0x000000091f097223 */ /* 0x000fe40000000008 */
[----:B------:R-:W-:Y:S02]  /*07c0*/  LDS R31, [R20+0x380] ;  /* 0x00038000141f7984 */ /* 0x000fe40000000800 */
[----:B--2---:R-:W-:Y:S02]  /*07d0*/  FFMA R13, R32, R10, R9 ;  /* 0x0000000a200d7223 */ /* 0x004fe40000000009 */
[----:B------:R-:W-:Y:S02]  /*07e0*/  LDS R9, [R20+0x300] ;  /* 0x0003000014097984 */ /* 0x000fe40000000800 */
        /* <DEDUP_REMOVED lines=10> */
[----:B------:R-:W-:Y:S01]  /*0890*/  IMAD.WIDE R18, R30, 0x4, R18 ;  /* 0x000000041e127825 */ /* 0x000fe200078e0212 */
[----:B---3--:R-:W-:Y:S04]  /*08a0*/  STS [R22], R33 ;  /* 0x0000002116007388 */ /* 0x008fe80000000800 */
[----:B--2---:R-:W-:Y:S01]  /*08b0*/  STS [R6], R32 ;  /* 0x0000002006007388 */ /* 0x004fe20000000800 */
[----:B------:R-:W-:Y:S06]  /*08c0*/  BAR.SYNC.DEFER_BLOCKING 0x0 ;  /* 0x0000000000007b1d */ /* 0x000fec0000010000 */
[----:B------:R-:W-:Y:S04]  /*08d0*/  LDS R35, [R20] ;  /* 0x0000000014237984 */ /* 0x000fe80000000800 */
[----:B------:R-:W0:Y:S04]  /*08e0*/  LDS.128 R8, [R7] ;  /* 0x0000000007087984 */ /* 0x000e280000000c00 */
[----:B------:R-:W1:Y:S04]  /*08f0*/  LDS R12, [R20+0x40] ;  /* 0x00004000140c7984 */ /* 0x000e680000000800 */
[----:B------:R-:W2:Y:S04]  /*0900*/  LDS R31, [R20+0x80] ;  /* 0x00008000141f7984 */ /* 0x000ea80000000800 */
[----:B------:R-:W3:Y:S04]  /*0910*/  LDS R33, [R20+0xc0] ;  /* 0x0000c00014217984 */ /* 0x000ee80000000800 */
[----:B------:R-:W-:Y:S01]  /*0920*/  LDS R34, [R20+0x340] ;  /* 0x0003400014227984 */ /* 0x000fe20000000800 */
[----:B0-----:R-:W-:-:S03]  /*0930*/  FFMA R15, R8, R35, R15 ;  /* 0x00000023080f7223 */ /* 0x001fc6000000000f */
[----:B------:R-:W-:Y:S01]  /*0940*/  LDS R8, [R20+0x140] ;  /* 0x0001400014087984 */ /* 0x000fe20000000800 */
[----:B-1----:R-:W-:-:S03]  /*0950*/  FFMA R32, R12, R9, R15 ;  /* 0x000000090c207223 */ /* 0x002fc6000000000f */
[----:B------:R-:W-:Y:S04]  /*0960*/  LDS R9, [R20+0x100] ;  /* 0x0001000014097984 */ /* 0x000fe80000000800 */
[----:B------:R-:W0:Y:S01]  /*0970*/  LDS.128 R12, [R7+0x10] ;  /* 0x00001000070c7984 */ /* 0x000e220000000c00 */
[----:B--2---:R-:W-:-:S03]  /*0980*/  FFMA R10, R31, R10, R32 ;  /* 0x0000000a1f0a7223 */ /* 0x004fc60000000020 */
[----:B------:R-:W1:Y:S01]  /*0990*/  LDS R31, [R20+0x180] ;  /* 0x00018000141f7984 */ /* 0x000e620000000800 */
[----:B---3--:R-:W-:-:S03]  /*09a0*/  FFMA R11, R33, R11, R10 ;  /* 0x0000000b210b7223 */ /* 0x008fc6000000000a */
[----:B------:R-:W-:Y:S04]  /*09b0*/  LDS R33, [R20+0x200] ;  /* 0x0002000014217984 */ /* 0x000fe80000000800 */
[----:B------:R-:W-:Y:S01]  /*09c0*/  LDS R35, [R20+0x240] ;  /* 0x0002400014237984 */ /* 0x000fe20000000800 */
[----:B0-----:R-:W-:-:S03]  /*09d0*/  FFMA R9, R12, R9, R11 ;  /* 0x000000090c097223 */ /* 0x001fc6000000000b */
[----:B------:R-:W0:Y:S01]  /*09e0*/  LDS R12, [R20+0x1c0] ;  /* 0x0001c000140c7984 */ /* 0x000e220000000800 */
[----:B------:R-:W-:-:S03]  /*09f0*/  FFMA R32, R8, R13, R9 ;  /* 0x0000000d08207223 */ /* 0x000fc60000000009 */
[----:B------:R-:W2:Y:S04]  /*0a00*/  LDS.128 R8, [R7+0x20] ;  /* 0x0000200007087984 */ /* 0x000ea80000000c00 */
[----:B------:R-:W3:Y:S01]  /*0a10*/  LDS R13, [R20+0x280] ;  /* 0x00028000140d7984 */ /* 0x000ee20000000800 */
[----:B-1----:R-:W-:-:S03]  /*0a20*/  FFMA R31, R31, R14, R32 ;  /* 0x0000000e1f1f7223 */ /* 0x002fc60000000020 */
[----:B------:R-:W-:Y:S01]  /*0a30*/  LDS R32, [R20+0x3c0] ;  /* 0x0003c00014207984 */ /* 0x000fe20000000800 */
[----:B0-----:R-:W-:-:S04]  /*0a40*/  FFMA R15, R12, R15, R31 ;  /* 0x0000000f0c0f7223 */ /* 0x001fc8000000001f */
[----:B--2---:R-:W-:Y:S02]  /*0a50*/  FFMA R8, R8, R33, R15 ;  /* 0x0000002108087223 */ /* 0x004fe4000000000f */
[----:B------:R-:W-:Y:S02]  /*0a60*/  LDS R33, [R20+0x380] ;  /* 0x0003800014217984 */ /* 0x000fe40000000800 */
[----:B------:R-:W-:Y:S02]  /*0a70*/  FFMA R12, R35, R9, R8 ;  /* 0x00000009230c7223 */ /* 0x000fe40000000008 */
[----:B------:R-:W0:Y:S02]  /*0a80*/  LDS R8, [R20+0x2c0] ;  /* 0x0002c00014087984 */ /* 0x000e240000000800 */
[----:B---3--:R-:W-:Y:S02]  /*0a90*/  FFMA R9, R13, R10, R12 ;  /* 0x0000000a0d097223 */ /* 0x008fe4000000000c */
[----:B------:R-:W-:Y:S04]  /*0aa0*/  LDS R35, [R20+0x300] ;  /* 0x0003000014237984 */ /* 0x000fe80000000800 */
[----:B------:R-:W1:Y:S01]  /*0ab0*/  LDS.128 R12, [R7+0x30] ;  /* 0x00003000070c7984 */ /* 0x000e620000000c00 */
[----:B------:R-:W-:Y:S06]  /*0ac0*/  BAR.SYNC.DEFER_BLOCKING 0x0 ;  /* 0x0000000000007b1d */ /* 0x000fec0000010000 */
[----:B------:R0:W2:Y:S04]  /*0ad0*/  LDG.E R16, desc[UR8][R16.64+0xc0] ;  /* 0x0000c00810107981 */ /* 0x0000a8000c1e1900 */
[----:B------:R-:W3:Y:S01]  /*0ae0*/  LDG.E R19, desc[UR8][R18.64] ;  /* 0x0000000812137981 */ /* 0x000ee2000c1e1900 */
[----:B0-----:R-:W-:-:S04]  /*0af0*/  FFMA R17, R8, R11, R9 ;  /* 0x0000000b08117223 */ /* 0x001fc80000000009 */
[----:B-1----:R-:W-:-:S04]  /*0b00*/  FFMA R35, R12, R35, R17 ;  /* 0x000000230c237223 */ /* 0x002fc80000000011 */
[----:B------:R-:W-:-:S04]  /*0b10*/  FFMA R34, R34, R13, R35 ;  /* 0x0000000d22227223 */ /* 0x000fc80000000023 */
[----:B------:R-:W-:-:S04]  /*0b20*/  FFMA R33, R33, R14, R34 ;  /* 0x0000000e21217223 */ /* 0x000fc80000000022 */
[----:B------:R-:W-:Y:S01]  /*0b30*/  FFMA R17, R32, R15, R33 ;  /* 0x0000000f20117223 */ /* 0x000fe20000000021 */
[----:B------:R-:W-:-:S04]  /*0b40*/  IADD3 R25, PT, PT, R25, 0x4, RZ ;  /* 0x0000000419197810 */ /* 0x000fc80007ffe0ff */
[----:B------:R-:W-:Y:S02]  /*0b50*/  ISETP.NE.AND P0, PT, R25, RZ, PT ;  /* 0x000000ff1900720c */ /* 0x000fe40003f05270 */
[----:B------:R-:W-:Y:S02]  /*0b60*/  IADD3 R27, PT, PT, R27, 0x40, RZ ;  /* 0x000000401b1b7810 */ /* 0x000fe40007ffe0ff */
[C---:B------:R-:W-:Y:S02]  /*0b70*/  LEA R30, R5.reuse, R30, 0x6 ;  /* 0x0000001e051e7211 */ /* 0x040fe400078e30ff */
[C---:B------:R-:W-:Y:S02]  /*0b80*/  LEA R28, R5.reuse, R28, 0x6 ;  /* 0x0000001c051c7211 */ /* 0x040fe400078e30ff */
[C---:B------:R-:W-:Y:S02]  /*0b90*/  LEA R26, R5.reuse, R26, 0x6 ;  /* 0x0000001a051a7211 */ /* 0x040fe400078e30ff */
[----:B------:R-:W-:Y:S01]  /*0ba0*/  LEA R24, R5, R24, 0x6 ;  /* 0x0000001805187211 */ /* 0x000fe200078e30ff */
[----:B--2---:R-:W-:Y:S04]  /*0bb0*/  STS [R22], R16 ;  /* 0x0000001016007388 */ /* 0x004fe80000000800 */
[----:B---3--:R-:W-:Y:S01]  /*0bc0*/  STS [R6], R19 ;  /* 0x0000001306007388 */ /* 0x008fe20000000800 */
[----:B------:R-:W-:Y:S06]  /*0bd0*/  BAR.SYNC.DEFER_BLOCKING 0x0 ;  /* 0x0000000000007b1d */ /* 0x000fec0000010000 */
[----:B------:R-:W-:Y:S04]  /*0be0*/  LDS R31, [R20] ;  /* 0x00000000141f7984 */ /* 0x000fe80000000800 */
[----:B------:R-:W0:Y:S04]  /*0bf0*/  LDS.128 R8, [R7] ;  /* 0x0000000007087984 */ /* 0x000e280000000c00 */
[----:B------:R-:W1:Y:S04]  /*0c00*/  LDS R36, [R20+0x40] ;  /* 0x0000400014247984 */ /* 0x000e680000000800 */
[----:B------:R-:W2:Y:S04]  /*0c10*/  LDS R37, [R20+0x80] ;  /* 0x0000800014257984 */ /* 0x000ea80000000800 */
[----:B------:R-:W3:Y:S04]  /*0c20*/  LDS R34, [R20+0xc0] ;  /* 0x0000c00014227984 */ /* 0x000ee80000000800 */
[----:B------:R-:W-:Y:S04]  /*0c30*/  LDS R33, [R20+0x100] ;  /* 0x0001000014217984 */ /* 0x000fe80000000800 */
[----:B------:R-:W4:Y:S04]  /*0c40*/  LDS.128 R12, [R7+0x10] ;  /* 0x00001000070c7984 */ /* 0x000f280000000c00 */
[----:B------:R-:W5:Y:S04]  /*0c50*/  LDS R32, [R20+0x140] ;  /* 0x0001400014207984 */ /* 0x000f680000000800 */
[----:B------:R-:W5:Y:S01]  /*0c60*/  LDS R35, [R20+0x180] ;  /* 0x0001800014237984 */ /* 0x000f620000000800 */
[----:B0-----:R-:W-:-:S03]  /*0c70*/  FFMA R17, R8, R31, R17 ;  /* 0x0000001f08117223 */ /* 0x001fc60000000011 */
[----:B------:R-:W0:Y:S01]  /*0c80*/  LDS R8, [R20+0x1c0] ;  /* 0x0001c00014087984 */ /* 0x000e220000000800 */
[----:B-1----:R-:W-:-:S03]  /*0c90*/  FFMA R36, R36, R9, R17 ;  /* 0x0000000924247223 */ /* 0x002fc60000000011 */
[----:B------:R-:W-:Y:S04]  /*0ca0*/  LDS R31, [R20+0x200] ;  /* 0x00020000141f7984 */ /* 0x000fe80000000800 */
[----:B------:R-:W1:Y:S01]  /*0cb0*/  LDS.128 R16, [R7+0x20] ;  /* 0x0000200007107984 */ /* 0x000e620000000c00 */
[----:B--2---:R-:W-:-:S04]  /*0cc0*/  FFMA R37, R37, R10, R36 ;  /* 0x0000000a25257223 */ /* 0x004fc80000000024 */
[----:B---3--:R-:W-:-:S04]  /*0cd0*/  FFMA R11, R34, R11, R37 ;  /* 0x0000000b220b7223 */ /* 0x008fc80000000025 */
[----:B----4-:R-:W-:Y:S02]  /*0ce0*/  FFMA R11, R12, R33, R11 ;  /* 0x000000210c0b7223 */ /* 0x010fe4000000000b */
[----:B------:R-:W2:Y:S02]  /*0cf0*/  LDS R12, [R20+0x240] ;  /* 0x00024000140c7984 */ /* 0x000ea40000000800 */
[----:B-----5:R-:W-:Y:S02]  /*0d00*/  FFMA R32, R32, R13, R11 ;  /* 0x0000000d20207223 */ /* 0x020fe4000000000b */
[----:B------:R-:W3:Y:S02]  /*0d10*/  LDS R13, [R20+0x280] ;  /* 0x00028000140d7984 */ /* 0x000ee40000000800 */
[----:B------:R-:W-:Y:S02]  /*0d20*/  FFMA R35, R35, R14, R32 ;  /* 0x0000000e23237223 */ /* 0x000fe40000000020 */
[----:B------:R-:W4:Y:S04]  /*0d30*/  LDS R14, [R20+0x2c0] ;  /* 0x0002c000140e7984 */ /* 0x000f280000000800 */
[----:B------:R-:W-:Y:S01]  /*0d40*/  LDS R32, [R20+0x340] ;  /* 0x0003400014207984 */ /* 0x000fe20000000800 */
[----:B0-----:R-:W-:-:S03]  /*0d50*/  FFMA R35, R8, R15, R35 ;  /* 0x0000000f08237223 */ /* 0x001fc60000000023 */
[----:B------:R-:W-:Y:S04]  /*0d60*/  LDS R15, [R20+0x300] ;  /* 0x00030000140f7984 */ /* 0x000fe80000000800 */
[----:B------:R-:W0:Y:S01]  /*0d70*/  LDS.128 R8, [R7+0x30] ;  /* 0x0000300007087984 */ /* 0x000e220000000c00 */
[----:B-1----:R-:W-:-:S03]  /*0d80*/  FFMA R35, R16, R31, R35 ;  /* 0x0000001f10237223 */ /* 0x002fc60000000023 */
[----:B------:R-:W1:Y:S04]  /*0d90*/  LDS R31, [R20+0x380] ;  /* 0x00038000141f7984 */ /* 0x000e680000000800 */
[----:B------:R-:W5:Y:S01]  /*0da0*/  LDS R16, [R20+0x3c0] ;  /* 0x0003c00014107984 */ /* 0x000f620000000800 */
[----:B--2---:R-:W-:-:S04]  /*0db0*/  FFMA R12, R12, R17, R35 ;  /* 0x000000110c0c7223 */ /* 0x004fc80000000023 */
[----:B---3--:R-:W-:-:S04]  /*0dc0*/  FFMA R13, R13, R18, R12 ;  /* 0x000000120d0d7223 */ /* 0x008fc8000000000c */
[----:B----4-:R-:W-:-:S04]  /*0dd0*/  FFMA R13, R14, R19, R13 ;  /* 0x000000130e0d7223 */ /* 0x010fc8000000000d */
[----:B0-----:R-:W-:-:S04]  /*0de0*/  FFMA R13, R8, R15, R13 ;  /* 0x0000000f080d7223 */ /* 0x001fc8000000000d */
[----:B------:R-:W-:-:S04]  /*0df0*/  FFMA R32, R32, R9, R13 ;  /* 0x0000000920207223 */ /* 0x000fc8000000000d */
[----:B-1----:R-:W-:-:S04]  /*0e00*/  FFMA R31, R31, R10, R32 ;  /* 0x0000000a1f1f7223 */ /* 0x002fc80000000020 */
[----:B-----5:R-:W-:Y:S01]  /*0e10*/  FFMA R31, R16, R11, R31 ;  /* 0x0000000b101f7223 */ /* 0x020fe2000000001f */
[----:B------:R-:W-:Y:S06]  /*0e20*/  BAR.SYNC.DEFER_BLOCKING 0x0 ;  /* 0x0000000000007b1d */ /* 0x000fec0000010000 */
[----:B------:R-:W-:Y:S05]  /*0e30*/  @P0 BRA `(.L_x_2) ;  /* 0xfffffff400240947 */ /* 0x000fea000383ffff */
.L_x_1:
[----:B------:R-:W-:-:S13]  /*0e40*/  LOP3.LUT P0, R6, R29, 0x3, RZ, 0xc0, !PT ;  /* 0x000000031d067812 */ /* 0x000fda000780c0ff */
[----:B------:R-:W-:Y:S05]  /*0e50*/  @!P0 BRA `(.L_x_0) ;  /* 0x00000008007c8947 */ /* 0x000fea0003800000 */
[----:B------:R-:W-:Y:S02]  /*0e60*/  ISETP.NE.AND P0, PT, R6, 0x1, PT ;  /* 0x000000010600780c */ /* 0x000fe40003f05270 */
[----:B------:R-:W-:-:S04]  /*0e70*/  LOP3.LUT R29, R29, 0x1, RZ, 0xc0, !PT ;  /* 0x000000011d1d7812 */ /* 0x000fc800078ec0ff */
[----:B------:R-:W-:-:S07]  /*0e80*/  ISETP.NE.U32.AND P1, PT, R29, 0x1, PT ;  /* 0x000000011d00780c */ /* 0x000fce0003f25070 */
[----:B------:R-:W-:Y:S06]  /*0e90*/  @!P0 BRA `(.L_x_3) ;  /* 0x0000000400908947 */ /* 0x000fec0003800000 */
[----:B------:R-:W0:Y:S01]  /*0ea0*/  LDC.64 R24, c[0x0][0x380] ;  /* 0x0000e000ff187b82 */ /* 0x000e220000000a00 */
[C---:B------:R-:W-:Y:S02]  /*0eb0*/  LEA R18, R0.reuse, R3, 0x4 ;  /* 0x0000000300127211 */ /* 0x040fe400078e20ff */
[----:B------:R-:W-:-:S03]  /*0ec0*/  LEA R9, R0, R21, 0x4 ;  /* 0x0000001500097211 */ /* 0x000fc600078e20ff */
[----:B------:R-:W-:Y:S02]  /*0ed0*/  IMAD R13, R18, R5, R4 ;  /* 0x00000005120d7224 */ /* 0x000fe400078e0204 */
[----:B------:R-:W1:Y:S01]  /*0ee0*/  LDC.64 R16, c[0x0][0x388] ;  /* 0x0000e200ff107b82 */ /* 0x000e620000000a00 */
[----:B0-----:R-:W-:-:S05]  /*0ef0*/  IMAD.WIDE R24, R9, 0x4, R24 ;  /* 0x0000000409187825 */ /* 0x001fca00078e0218 */
[----:B------:R-:W2:Y:S01]  /*0f00*/  LDG.E R19, desc[UR8][R24.64] ;  /* 0x0000000818137981 */ /* 0x000ea2000c1e1900 */
[----:B-1----:R-:W-:-:S05]  /*0f10*/  IMAD.WIDE R12, R13, 0x4, R16 ;  /* 0x000000040d0c7825 */ /* 0x002fca00078e0210 */
[----:B------:R-:W3:Y:S01]  /*0f20*/  LDG.E R27, desc[UR8][R12.64] ;  /* 0x000000080c1b7981 */ /* 0x000ee2000c1e1900 */
[----:B------:R-:W-:-:S04]  /*0f30*/  UIADD3 UR5, UPT, UPT, UR4, 0x400, URZ ;  /* 0x0000040004057890 */ /* 0x000fc8000fffe0ff */
[----:B------:R-:W-:Y:S01]  /*0f40*/  ULEA UR5, UR6, UR5, 0x18 ;  /* 0x0000000506057291 */ /* 0x000fe2000f8ec0ff */
[----:B------:R-:W-:-:S05]  /*0f50*/  LEA R28, R2, R7, 0x2 ;  /* 0x00000007021c7211 */ /* 0x000fca00078e10ff */
[----:B------:R-:W-:-:S04]  /*0f60*/  LEA R6, R2, UR5, 0x2 ;  /* 0x0000000502067c11 */ /* 0x000fc8000f8e10ff */
[----:B------:R-:W-:Y:S02]  /*0f70*/  LEA R30, R3, R6, 0x6 ;  /* 0x00000006031e7211 */ /* 0x000fe400078e30ff */
[----:B------:R-:W-:Y:S01]  /*0f80*/  IADD3 R18, PT, PT, R18, 0x10, RZ ;  /* 0x0000001012127810 */ /* 0x000fe20007ffe0ff */
        /* <DEDUP_REMOVED lines=11> */
[----:B------:R-:W5:Y:S04]  /*1040*/  LDS R19, [R6+0x180] ;  /* 0x0001800006137984 */ /* 0x000f680000000800 */
[----:B------:R-:W5:Y:S04]  /*1050*/  LDS R20, [R6+0x1c0] ;  /* 0x0001c00006147984 */ /* 0x000f680000000800 */
[----:B------:R-:W-:Y:S01]  /*1060*/  LDS R35, [R6+0x280] ;  /* 0x0002800006237984 */ /* 0x000fe20000000800 */
[----:B0-----:R-:W-:-:S03]  /*1070*/  FFMA R8, R8, R26, R31 ;  /* 0x0000001a08087223 */ /* 0x001fc6000000001f */
[----:B------:R-:W-:Y:S01]  /*1080*/  LDS R31, [R6+0x300] ;  /* 0x00030000061f7984 */ /* 0x000fe20000000800 */
[----:B-1----:R-:W-:-:S03]  /*1090*/  FFMA R9, R29, R9, R8 ;  /* 0x000000091d097223 */ /* 0x002fc60000000008 */
[----:B------:R-:W-:Y:S01]  /*10a0*/  LDS R29, [R6+0x200] ;  /* 0x00020000061d7984 */ /* 0x000fe20000000800 */
[----:B--2---:R-:W-:-:S03]  /*10b0*/  FFMA R10, R32, R10, R9 ;  /* 0x0000000a200a7223 */ /* 0x004fc60000000009 */
[----:B------:R-:W-:Y:S01]  /*10c0*/  LDS R32, [R6+0x2c0] ;  /* 0x0002c00006207984 */ /* 0x000fe20000000800 */
[----:B---3--:R-:W-:-:S03]  /*10d0*/  FFMA R11, R33, R11, R10 ;  /* 0x0000000b210b7223 */ /* 0x008fc6000000000a */
[----:B------:R-:W-:Y:S04]  /*10e0*/  LDS R33, [R6+0x380] ;  /* 0x0003800006217984 */ /* 0x000fe80000000800 */
[----:B------:R-:W-:Y:S01]  /*10f0*/  LDS R26, [R6+0x3c0] ;  /* 0x0003c000061a7984 */ /* 0x000fe20000000800 */
[----:B----4-:R-:W-:-:S03]  /*1100*/  FFMA R11, R12, R34, R11 ;  /* 0x000000220c0b7223 */ /* 0x010fc6000000000b */
[----:B------:R-:W-:Y:S01]  /*1110*/  LDS R34, [R6+0x240] ;  /* 0x0002400006227984 */ /* 0x000fe20000000800 */
[----:B-----5:R-:W-:Y:S01]  /*1120*/  FFMA R22, R22, R13, R11 ;  /* 0x0000000d16167223 */ /* 0x020fe2000000000b */
[----:B------:R-:W-:Y:S02]  /*1130*/  IMAD R13, R18, R5, R4 ;  /* 0x00000005120d7224 */ /* 0x000fe400078e0204 */
[----:B------:R-:W0:Y:S01]  /*1140*/  LDS.128 R8, [R7+0x20] ;  /* 0x0000200007087984 */ /* 0x000e220000000c00 */
[----:B------:R-:W-:Y:S01]  /*1150*/  FFMA R19, R19, R14, R22 ;  /* 0x0000000e13137223 */ /* 0x000fe20000000016 */
[----:B------:R-:W-:Y:S02]  /*1160*/  IMAD.WIDE R12, R13, 0x4, R16 ;  /* 0x000000040d0c7825 */ /* 0x000fe400078e0210 */
[----:B------:R-:W-:Y:S02]  /*1170*/  LDS R22, [R6+0x340] ;  /* 0x0003400006167984 */ /* 0x000fe40000000800 */
[----:B------:R-:W-:-:S02]  /*1180*/  FFMA R37, R20, R15, R19 ;  /* 0x0000000f14257223 */ /* 0x000fc40000000013 */
[----:B------:R-:W1:Y:S01]  /*1190*/  LDS.128 R16, [R7+0x30] ;  /* 0x0000300007107984 */ /* 0x000e620000000c00 */
[----:B------:R-:W-:Y:S06]  /*11a0*/  BAR.SYNC.DEFER_BLOCKING 0x0 ;  /* 0x0000000000007b1d */ /* 0x000fec0000010000 */
[----:B------:R-:W2:Y:S04]  /*11b0*/  LDG.E R25, desc[UR8][R24.64+0x40] ;  /* 0x0000400818197981 */ /* 0x000ea8000c1e1900 */
[----:B------:R-:W3:Y:S01]  /*11c0*/  LDG.E R36, desc[UR8][R12.64] ;  /* 0x000000080c247981 */ /* 0x000ee2000c1e1900 */
[----:B0-----:R-:W-:-:S04]  /*11d0*/  FFMA R37, R8, R29, R37 ;  /* 0x0000001d08257223 */ /* 0x001fc80000000025 */
[----:B------:R-:W-:-:S04]  /*11e0*/  FFMA R34, R34, R9, R37 ;  /* 0x0000000922227223 */ /* 0x000fc80000000025 */
[----:B------:R-:W-:-:S04]  /*11f0*/  FFMA R35, R35, R10, R34 ;  /* 0x0000000a23237223 */ /* 0x000fc80000000022 */
[----:B------:R-:W-:-:S04]  /*1200*/  FFMA R35, R32, R11, R35 ;  /* 0x0000000b20237223 */ /* 0x000fc80000000023 */
[----:B-1----:R-:W-:-:S04]  /*1210*/  FFMA R31, R16, R31, R35 ;  /* 0x0000001f101f7223 */ /* 0x002fc80000000023 */
[----:B------:R-:W-:-:S04]  /*1220*/  FFMA R22, R22, R17, R31 ;  /* 0x0000001116167223 */ /* 0x000fc8000000001f */
[----:B------:R-:W-:-:S04]  /*1230*/  FFMA R33, R33, R18, R22 ;  /* 0x0000001221217223 */ /* 0x000fc80000000016 */
[----:B------:R-:W-:Y:S01]  /*1240*/  FFMA R35, R26, R19, R33 ;  /* 0x000000131a237223 */ /* 0x000fe20000000021 */
        /* <DEDUP_REMOVED lines=14> */
[----:B------:R-:W-:Y:S04]  /*1330*/  LDS R33, [R6+0x200] ;  /* 0x0002000006217984 */ /* 0x000fe80000000800 */
[----:B------:R-:W5:Y:S01]  /*1340*/  LDS.128 R16, [R7+0x20] ;  /* 0x0000200007107984 */ /* 0x000f620000000c00 */
[----:B0-----:R-:W-:-:S03]  /*1350*/  FFMA R27, R12, R27, R35 ;  /* 0x0000001b0c1b7223 */ /* 0x001fc60000000023 */
[----:B------:R-:W0:Y:S01]  /*1360*/  LDS R26, [R6+0x240] ;  /* 0x00024000061a7984 */ /* 0x000e220000000800 */
[----:B-1----:R-:W-:-:S03]  /*1370*/  FFMA R20, R20, R13, R27 ;  /* 0x0000000d14147223 */ /* 0x002fc6000000001b */
[----:B------:R-:W1:Y:S01]  /*1380*/  LDS R27, [R6+0x280] ;  /* 0x00028000061b7984 */ /* 0x000e620000000800 */
[----:B--2---:R-:W-:-:S03]  /*1390*/  FFMA R29, R29, R14, R20 ;  /* 0x0000000e1d1d7223 */ /* 0x004fc60000000014 */
[----:B------:R-:W2:Y:S01]  /*13a0*/  LDS R20, [R6+0x2c0] ;  /* 0x0002c00006147984 */ /* 0x000ea20000000800 */
[----:B---3--:R-:W-:-:S03]  /*13b0*/  FFMA R35, R24, R15, R29 ;  /* 0x0000000f18237223 */ /* 0x008fc6000000001d */
[----:B------:R-:W-:Y:S04]  /*13c0*/  LDS R29, [R6+0x300] ;  /* 0x00030000061d7984 */ /* 0x000fe80000000800 */
[----:B------:R-:W3:Y:S01]  /*13d0*/  LDS.128 R12, [R7+0x30] ;  /* 0x00003000070c7984 */ /* 0x000ee20000000c00 */
[----:B----4-:R-:W-:-:S03]  /*13e0*/  FFMA R35, R8, R25, R35 ;  /* 0x0000001908237223 */ /* 0x010fc60000000023 */
[----:B------:R-:W4:Y:S04]  /*13f0*/  LDS R24, [R6+0x340] ;  /* 0x0003400006187984 */ /* 0x000f280000000800 */
[----:B------:R-:W4:Y:S01]  /*1400*/  LDS R25, [R6+0x380] ;  /* 0x0003800006197984 */ /* 0x000f220000000800 */
[----:B-----5:R-:W-:-:S03]  /*1410*/  FFMA R28, R28, R9, R35 ;  /* 0x000000091c1c7223 */ /* 0x020fc60000000023 */
[----:B------:R-:W5:Y:S01]  /*1420*/  LDS R8, [R6+0x3c0] ;  /* 0x0003c00006087984 */ /* 0x000f620000000800 */
[----:B------:R-:W-:-:S04]  /*1430*/  FFMA R31, R31, R10, R28 ;  /* 0x0000000a1f1f7223 */ /* 0x000fc8000000001c */
[----:B------:R-:W-:-:S04]  /*1440*/  FFMA R11, R22, R11, R31 ;  /* 0x0000000b160b7223 */ /* 0x000fc8000000001f */
[----:B------:R-:W-:-:S04]  /*1450*/  FFMA R11, R16, R33, R11 ;  /* 0x00000021100b7223 */ /* 0x000fc8000000000b */
[----:B0-----:R-:W-:-:S04]  /*1460*/  FFMA R26, R26, R17, R11 ;  /* 0x000000111a1a7223 */ /* 0x001fc8000000000b */
[----:B-1----:R-:W-:-:S04]  /*1470*/  FFMA R27, R27, R18, R26 ;  /* 0x000000121b1b7223 */ /* 0x002fc8000000001a */
[----:B--2---:R-:W-:-:S04]  /*1480*/  FFMA R19, R20, R19, R27 ;  /* 0x0000001314137223 */ /* 0x004fc8000000001b */
[----:B---3--:R-:W-:-:S04]  /*1490*/  FFMA R19, R12, R29, R19 ;  /* 0x0000001d0c137223 */ /* 0x008fc80000000013 */
[----:B----4-:R-:W-:-:S04]  /*14a0*/  FFMA R24, R24, R13, R19 ;  /* 0x0000000d18187223 */ /* 0x010fc80000000013 */
[----:B------:R-:W-:-:S04]  /*14b0*/  FFMA R25, R25, R14, R24 ;  /* 0x0000000e19197223 */ /* 0x000fc80000000018 */
[----:B-----5:R-:W-:Y:S01]  /*14c0*/  FFMA R31, R8, R15, R25 ;  /* 0x0000000f081f7223 */ /* 0x020fe20000000019 */
[----:B------:R-:W-:Y:S06]  /*14d0*/  BAR.SYNC.DEFER_BLOCKING 0x0 ;  /* 0x0000000000007b1d */ /* 0x000fec0000010000 */
.L_x_3:
[----:B------:R-:W-:Y:S05]  /*14e0*/  @P1 BRA `(.L_x_0) ;  /* 0x0000000000d81947 */ /* 0x000fea0003800000 */
[----:B------:R-:W0:Y:S01]  /*14f0*/  LDC.64 R8, c[0x0][0x380] ;  /* 0x0000e000ff087b82 */ /* 0x000e220000000a00 */
[C---:B------:R-:W-:Y:S02]  /*1500*/  LEA R6, R0.reuse, R3, 0x4 ;  /* 0x0000000300067211 */ /* 0x040fe400078e20ff */
[----:B------:R-:W-:-:S03]  /*1510*/  LEA R21, R0, R21, 0x4 ;  /* 0x0000001500157211 */ /* 0x000fc600078e20ff */
[----:B------:R-:W-:Y:S02]  /*1520*/  IMAD R11, R6, R5, R4 ;  /* 0x00000005060b7224 */ /* 0x000fe400078e0204 */
[----:B------:R-:W1:Y:S01]  /*1530*/  LDC.64 R12, c[0x0][0x388] ;  /* 0x0000e200ff0c7b82 */ /* 0x000e620000000a00 */
[----:B0-----:R-:W-:-:S05]  /*1540*/  IMAD.WIDE R8, R21, 0x4, R8 ;  /* 0x0000000415087825 */ /* 0x001fca00078e0208 */
[----:B------:R-:W2:Y:S01]  /*1550*/  LDG.E R6, desc[UR8][R8.64] ;  /* 0x0000000808067981 */ /* 0x000ea2000c1e1900 */
[----:B-1----:R-:W-:-:S06]  /*1560*/  IMAD.WIDE R12, R11, 0x4, R12 ;  /* 0x000000040b0c7825 */ /* 0x002fcc00078e020c */
[----:B------:R-:W3:Y:S01]  /*1570*/  LDG.E R12, desc[UR8][R12.64] ;  /* 0x000000080c0c7981 */ /* 0x000ee2000c1e1900 */
[----:B------:R-:W-:-:S04]  /*1580*/  UIADD3 UR4, UPT, UPT, UR4, 0x400, URZ ;  /* 0x0000040004047890 */ /* 0x000fc8000fffe0ff */
[----:B------:R-:W-:Y:S01]  /*1590*/  ULEA UR4, UR6, UR4, 0x18 ;  /* 0x0000000406047291 */ /* 0x000fe2000f8ec0ff */
[----:B------:R-:W-:-:S05]  /*15a0*/  LEA R15, R2, R7, 0x2 ;  /* 0x00000007020f7211 */ /* 0x000fca00078e10ff */
[----:B------:R-:W-:-:S04]  /*15b0*/  LEA R0, R2, UR4, 0x2 ;  /* 0x0000000402007c11 */ /* 0x000fc8000f8e10ff */
        /* <DEDUP_REMOVED lines=26> */
[----:B------:R-:W4:Y:S01]  /*1760*/  LDS R10, [R0+0x340] ;  /* 0x00034000000a7984 */ /* 0x000f220000000800 */
[----:B-----5:R-:W-:-:S03]  /*1770*/  FFMA R2, R2, R17, R3 ;  /* 0x0000001102027223 */ /* 0x020fc60000000003 */
[----:B------:R-:W5:Y:S04]  /*1780*/  LDS R16, [R0+0x380] ;  /* 0x0003800000107984 */ /* 0x000f680000000800 */
        /* <DEDUP_REMOVED lines=9> */
[----:B-----5:R-:W-:-:S04]  /*1820*/  FFMA R16, R16, R30, R9 ;  /* 0x0000001e10107223 */ /* 0x020fc80000000009 */
[----:B------:R-:W-:Y:S01]  /*1830*/  FFMA R31, R3, R31, R16 ;  /* 0x0000001f031f7223 */ /* 0x000fe20000000010 */
[----:B------:R-:W-:Y:S06]  /*1840*/  BAR.SYNC.DEFER_BLOCKING 0x0 ;  /* 0x0000000000007b1d */ /* 0x000fec0000010000 */
.L_x_0:
[----:B------:R-:W-:-:S04]  /*1850*/  VIMNMX R0, PT, PT, R23, R4, !PT ;  /* 0x0000000417007248 */ /* 0x000fc80007fe0100 */
[----:B------:R-:W-:-:S13]  /*1860*/  ISETP.GE.AND P0, PT, R0, R5, PT ;  /* 0x000000050000720c */ /* 0x000fda0003f06270 */
[----:B------:R-:W-:Y:S05]  /*1870*/  @P0 EXIT ;  /* 0x000000000000094d */ /* 0x000fea0003800000 */
[----:B------:R-:W0:Y:S01]  /*1880*/  LDC.64 R2, c[0x0][0x390] ;  /* 0x0000e400ff027b82 */ /* 0x000e220000000a00 */
[----:B------:R-:W-:-:S04]  /*1890*/  IMAD R5, R23, R5, R4 ;  /* 0x0000000517057224 */ /* 0x000fc800078e0204 */
[----:B0-----:R-:W-:-:S05]  /*18a0*/  IMAD.WIDE R2, R5, 0x4, R2 ;  /* 0x0000000405027825 */ /* 0x001fca00078e0202 */
[----:B------:R-:W-:Y:S01]  /*18b0*/  STG.E desc[UR8][R2.64], R31 ;  /* 0x0000001f02007986 */ /* 0x000fe2000c101908 */
[----:B------:R-:W-:Y:S05]  /*18c0*/  EXIT ;  /* 0x000000000000794d */ /* 0x000fea0003800000 */
.L_x_4:
[----:B------:R-:W-:-:S00]  /*18d0*/  BRA `(.L_x_4) ;  /* 0xfffffffc00fc7947 */ /* 0x000fc0000383ffff */
[----:B------:R-:W-:-:S00]  /*18e0*/  NOP ;  /* 0x0000000000007918 */ /* 0x000fc00000000000 */
        /* <DEDUP_REMOVED lines=9> */
.L_x_5:


//--------------------- .nv.shared._Z18matrixMulSharedUVMPfS_S_i --------------------------
	.section	.nv.shared._Z18matrixMulSharedUVMPfS_S_i,"aw",@nobits
	.sectionflags	@""
	.align	4
.nv.shared._Z18matrixMulSharedUVMPfS_S_i:
	.zero		3072


//--------------------- .nv.shared.reserved.0     --------------------------
	.section	.nv.shared.reserved.0,"aw",@nobits
	.weak		__nv_reservedSMEM_offset_0_alias
	.size		__nv_reservedSMEM_offset_0_alias, 0, 64
	.other		__nv_reservedSMEM_offset_0_alias,@"STO_CUDA_RESERVED_SHARED STV_DEFAULT"
__nv_reservedSMEM_offset_0_alias:
	.zero		0
	.zero		64


//--------------------- .nv.constant0._Z18matrixMulSharedUVMPfS_S_i --------------------------
	.section	.nv.constant0._Z18matrixMulSharedUVMPfS_S_i,"a",@progbits
	.sectionflags	@""
	.align	4
.nv.constant0._Z18matrixMulSharedUVMPfS_S_i:
	.zero		924


//--------------------- SYMBOLS --------------------------

	.type		.nv.reservedSmem.offset0,@object
	.size		.nv.reservedSmem.offset0,0x4
	.type		.nv.reservedSmem.cap,@object
	.size		.nv.reservedSmem.cap,0x4
